	.headerflags	@"EF_CUDA_TEXMODE_UNIFIED EF_CUDA_64BIT_ADDRESS EF_CUDA_ACCELERATORS EF_CUDA_SM90 EF_CUDA_VIRTUAL_SM(EF_CUDA_SM90)"
	.elftype	@"ET_EXEC"


//--------------------- .nv.info                  --------------------------
	.section	.nv.info,"",@"SHT_CUDA_INFO"
	.align	4


	//----- nvinfo : EIATTR_REGCOUNT
	.align		4
        /*0000*/ 	.byte	0x04, 0x2f
        /*0002*/ 	.short	(.L_3 - .L_2)
	.align		4
.L_2:
        /*0004*/ 	.word	index@(triton_poi_fused__native_batch_norm_legit_no_training_convolution_relu_13)
        /*0008*/ 	.word	0x00000013


	//----- nvinfo : EIATTR_MIN_STACK_SIZE
	.align		4
.L_3:
        /*000c*/ 	.byte	0x04, 0x12
        /*000e*/ 	.short	(.L_5 - .L_4)
	.align		4
.L_4:
        /*0010*/ 	.word	index@(triton_poi_fused__native_batch_norm_legit_no_training_convolution_relu_13)
        /*0014*/ 	.word	0x00000000


	//----- nvinfo : EIATTR_FRAME_SIZE
	.align		4
.L_5:
        /*0018*/ 	.byte	0x04, 0x11
        /*001a*/ 	.short	(.L_7 - .L_6)
	.align		4
.L_6:
        /*001c*/ 	.word	index@(triton_poi_fused__native_batch_norm_legit_no_training_convolution_relu_13)
        /*0020*/ 	.word	0x00000000


	//----- nvinfo : EIATTR_MIN_STACK_SIZE
	.align		4
.L_7:
        /*0024*/ 	.byte	0x04, 0x12
        /*0026*/ 	.short	(.L_9 - .L_8)
	.align		4
.L_8:
        /*0028*/ 	.word	index@(triton_poi_fused__native_batch_norm_legit_no_training_convolution_relu_13)
        /*002c*/ 	.word	0x00000000
.L_9:


//--------------------- .nv.info.triton_poi_fused__native_batch_norm_legit_no_training_convolution_relu_13 --------------------------
	.section	.nv.info.triton_poi_fused__native_batch_norm_legit_no_training_convolution_relu_13,"",@"SHT_CUDA_INFO"
	.sectionflags	@""
	.align	4


	//----- nvinfo : EIATTR_CUDA_API_VERSION
	.align		4
        /*0000*/ 	.byte	0x04, 0x37
        /*0002*/ 	.short	(.L_11 - .L_10)
.L_10:
        /*0004*/ 	.word	0x0000007c


	//----- nvinfo : EIATTR_KPARAM_INFO
	.align		4
.L_11:
        /*0008*/ 	.byte	0x04, 0x17
        /*000a*/ 	.short	(.L_13 - .L_12)
.L_12:
        /*000c*/ 	.word	0x00000000
        /*0010*/ 	.short	0x0007
        /*0012*/ 	.short	0x0038
        /*0014*/ 	.byte	0x00, 0xf0, 0x11, 0x00


	//----- nvinfo : EIATTR_KPARAM_INFO
	.align		4
.L_13:
        /*0018*/ 	.byte	0x04, 0x17
        /*001a*/ 	.short	(.L_15 - .L_14)
.L_14:
        /*001c*/ 	.word	0x00000000
        /*0020*/ 	.short	0x0006
        /*0022*/ 	.short	0x0030
        /*0024*/ 	.byte	0x00, 0xf4, 0x21, 0x00


	//----- nvinfo : EIATTR_KPARAM_INFO
	.align		4
.L_15:
        /*0028*/ 	.byte	0x04, 0x17
        /*002a*/ 	.short	(.L_17 - .L_16)
.L_16:
        /*002c*/ 	.word	0x00000000
        /*0030*/ 	.short	0x0005
        /*0032*/ 	.short	0x0028
        /*0034*/ 	.byte	0x00, 0xf4, 0x21, 0x00


	//----- nvinfo : EIATTR_KPARAM_INFO
	.align		4
.L_17:
        /*0038*/ 	.byte	0x04, 0x17
        /*003a*/ 	.short	(.L_19 - .L_18)
.L_18:
        /*003c*/ 	.word	0x00000000
        /*0040*/ 	.short	0x0004
        /*0042*/ 	.short	0x0020
        /*0044*/ 	.byte	0x00, 0xf4, 0x21, 0x00


	//----- nvinfo : EIATTR_KPARAM_INFO
	.align		4
.L_19:
        /*0048*/ 	.byte	0x04, 0x17
        /*004a*/ 	.short	(.L_21 - .L_20)
.L_20:
        /*004c*/ 	.word	0x00000000
        /*0050*/ 	.short	0x0003
        /*0052*/ 	.short	0x0018
        /*0054*/ 	.byte	0x00, 0xf4, 0x21, 0x00


	//----- nvinfo : EIATTR_KPARAM_INFO
	.align		4
.L_21:
        /*0058*/ 	.byte	0x04, 0x17
        /*005a*/ 	.short	(.L_23 - .L_22)
.L_22:
        /*005c*/ 	.word	0x00000000
        /*0060*/ 	.short	0x0002
        /*0062*/ 	.short	0x0010
        /*0064*/ 	.byte	0x00, 0xf4, 0x21, 0x00


	//----- nvinfo : EIATTR_KPARAM_INFO
	.align		4
.L_23:
        /*0068*/ 	.byte	0x04, 0x17
        /*006a*/ 	.short	(.L_25 - .L_24)
.L_24:
        /*006c*/ 	.word	0x00000000
        /*0070*/ 	.short	0x0001
        /*0072*/ 	.short	0x0008
        /*0074*/ 	.byte	0x00, 0xf4, 0x21, 0x00


	//----- nvinfo : EIATTR_KPARAM_INFO
	.align		4
.L_25:
        /*0078*/ 	.byte	0x04, 0x17
        /*007a*/ 	.short	(.L_27 - .L_26)
.L_26:
        /*007c*/ 	.word	0x00000000
        /*0080*/ 	.short	0x0000
        /*0082*/ 	.short	0x0000
        /*0084*/ 	.byte	0x00, 0xf4, 0x21, 0x00


	//----- nvinfo : EIATTR_SPARSE_MMA_MASK
	.align		4
.L_27:
        /*0088*/ 	.byte	0x03, 0x50
        /*008a*/ 	.short	0x0000


	//----- nvinfo : EIATTR_MAXREG_COUNT
	.align		4
        /*008c*/ 	.byte	0x03, 0x1b
        /*008e*/ 	.short	0x00ff


	//----- nvinfo : EIATTR_EXIT_INSTR_OFFSETS
	.align		4
        /*0090*/ 	.byte	0x04, 0x1c
        /*0092*/ 	.short	(.L_29 - .L_28)


	//   ....[0]....
.L_28:
        /*0094*/ 	.word	0x00000320


	//----- nvinfo : EIATTR_REQNTID
	.align		4
.L_29:
        /*0098*/ 	.byte	0x04, 0x10
        /*009a*/ 	.short	(.L_31 - .L_30)
.L_30:
        /*009c*/ 	.word	0x00000080
        /*00a0*/ 	.word	0x00000001
        /*00a4*/ 	.word	0x00000001


	//----- nvinfo : EIATTR_CBANK_PARAM_SIZE
	.align		4
.L_31:
        /*00a8*/ 	.byte	0x03, 0x19
        /*00aa*/ 	.short	0x003c


	//----- nvinfo : EIATTR_PARAM_CBANK
	.align		4
        /*00ac*/ 	.byte	0x04, 0x0a
        /*00ae*/ 	.short	(.L_33 - .L_32)
	.align		4
.L_32:
        /*00b0*/ 	.word	index@(.nv.constant0.triton_poi_fused__native_batch_norm_legit_no_training_convolution_relu_13)
        /*00b4*/ 	.short	0x0210
        /*00b6*/ 	.short	0x003c


	//----- nvinfo : EIATTR_SW_WAR
	.align		4
.L_33:
        /*00b8*/ 	.byte	0x04, 0x36
        /*00ba*/ 	.short	(.L_35 - .L_34)
.L_34:
        /*00bc*/ 	.word	0x00000008
.L_35:


//--------------------- .nv.callgraph             --------------------------
	.section	.nv.callgraph,"",@"SHT_CUDA_CALLGRAPH"
	.align	4
	.sectionentsize	8
	.align		4
        /*0000*/ 	.word	0x00000000
	.align		4
        /*0004*/ 	.word	0xffffffff
	.align		4
        /*0008*/ 	.word	0x00000000
	.align		4
        /*000c*/ 	.word	0xfffffffe
	.align		4
        /*0010*/ 	.word	0x00000000
	.align		4
        /*0014*/ 	.word	0xfffffffd
	.align		4
        /*0018*/ 	.word	0x00000000
	.align		4
        /*001c*/ 	.word	0xfffffffc


//--------------------- .nv.constant4             --------------------------
	.section	.nv.constant4,"a",@progbits
	.align	8
	.align		8
.nv.constant4:
        /*0000*/ 	.dword	_$_str
	.align		8
        /*0008*/ 	.dword	_$_str_$_2


//--------------------- .text.triton_poi_fused__native_batch_norm_legit_no_training_convolution_relu_13 --------------------------
	.section	.text.triton_poi_fused__native_batch_norm_legit_no_training_convolution_relu_13,"ax",@progbits
	.align	128
        .global         triton_poi_fused__native_batch_norm_legit_no_training_convolution_relu_13
        .type           triton_poi_fused__native_batch_norm_legit_no_training_convolution_relu_13,@function
        .size           triton_poi_fused__native_batch_norm_legit_no_training_convolution_relu_13,(.L_x_1 - triton_poi_fused__native_batch_norm_legit_no_training_convolution_relu_13)
        .other          triton_poi_fused__native_batch_norm_legit_no_training_convolution_relu_13,@"STO_CUDA_ENTRY STV_DEFAULT"
triton_poi_fused__native_batch_norm_legit_no_training_convolution_relu_13:
.text.triton_poi_fused__native_batch_norm_legit_no_training_convolution_relu_13:
[----:B------:R-:W-:Y:S01]  /*0000*/  LDC R1, c[0x0][0x28] ;  /* 0x00000a00ff017b82 */ /* 0x000fe20000000800 */
[----:B------:R-:W1:Y:S07]  /*0010*/  S2R R0, SR_TID.X ;  /* 0x0000000000007919 */ /* 0x000e6e0000002100 */
[----:B------:R-:W2:Y:S01]  /*0020*/  LDC.64 R10, c[0x0][0x228] ;  /* 0x00008a00ff0a7b82 */ /* 0x000ea20000000a00 */
[----:B------:R-:W-:Y:S01]  /*0030*/  ULDC.64 UR4, c[0x0][0x208] ;  /* 0x0000820000047ab9 */ /* 0x000fe20000000a00 */
[----:B------:R-:W3:Y:S06]  /*0040*/  S2R R3, SR_CTAID.X ;  /* 0x0000000000037919 */ /* 0x000eec0000002500 */
[----:B------:R-:W4:Y:S08]  /*0050*/  LDC.64 R6, c[0x0][0x218] ;  /* 0x00008600ff067b82 */ /* 0x000f300000000a00 */
[----:B------:R-:W5:Y:S08]  /*0060*/  LDC.64 R8, c[0x0][0x220] ;  /* 0x00008800ff087b82 */ /* 0x000f700000000a00 */
[----:B------:R-:W5:Y:S01]  /*0070*/  LDC.64 R12, c[0x0][0x230] ;  /* 0x00008c00ff0c7b82 */ /* 0x000f620000000a00 */
[----:B-1----:R-:W-:-:S07]  /*0080*/  LOP3.LUT R0, R0, 0x7f, RZ, 0xc0, !PT ;  /* 0x0000007f00007812 */ /* 0x002fce00078ec0ff */
[----:B------:R-:W1:Y:S01]  /*0090*/  LDC.64 R4, c[0x0][0x238] ;  /* 0x00008e00ff047b82 */ /* 0x000e620000000a00 */
[----:B---3--:R-:W-:Y:S02]  /*00a0*/  SHF.R.S32.HI R2, RZ, 0x18, R3 ;  /* 0x00000018ff027819 */ /* 0x008fe40000011403 */
[----:B------:R-:W-:Y:S02]  /*00b0*/  LEA R0, R3, R0, 0x7 ;  /* 0x0000000003007211 */ /* 0x000fe400078e38ff */
[----:B------:R-:W-:-:S04]  /*00c0*/  SGXT R3, R2, 0x1 ;  /* 0x000000010203781a */ /* 0x000fc80000000200 */
[----:B------:R-:W-:-:S04]  /*00d0*/  LEA.HI R3, R3, R0, RZ, 0x7 ;  /* 0x0000000003037211 */ /* 0x000fc800078f38ff */
[----:B------:R-:W-:-:S04]  /*00e0*/  LOP3.LUT R3, R3, 0xffffff80, RZ, 0xc0, !PT ;  /* 0xffffff8003037812 */ /* 0x000fc800078ec0ff */
[----:B------:R-:W-:Y:S02]  /*00f0*/  IADD3 R15, R0, -R3, RZ ;  /* 0x80000003000f7210 */ /* 0x000fe40007ffe0ff */
[----:B------:R-:W3:Y:S03]  /*0100*/  LDC.64 R2, c[0x0][0x210] ;  /* 0x00008400ff027b82 */ /* 0x000ee60000000a00 */
[----:B--2---:R-:W-:-:S05]  /*0110*/  IMAD.WIDE R10, R15, 0x4, R10 ;  /* 0x000000040f0a7825 */ /* 0x004fca00078e020a */
[----:B------:R2:W2:Y:S01]  /*0120*/  LDG.E.EL R16, desc[UR4][R10.64] ;  /* 0x000000040a107981 */ /* 0x0004a2000c2e1900 */
[----:B----4-:R-:W-:-:S04]  /*0130*/  IMAD.WIDE R6, R15, 0x4, R6 ;  /* 0x000000040f067825 */ /* 0x010fc800078e0206 */
[C---:B-----5:R-:W-:Y:S02]  /*0140*/  IMAD.WIDE R8, R15.reuse, 0x4, R8 ;  /* 0x000000040f087825 */ /* 0x060fe400078e0208 */
[----:B------:R4:W5:Y:S02]  /*0150*/  LDG.E.EL R7, desc[UR4][R6.64] ;  /* 0x0000000406077981 */ /* 0x000964000c2e1900 */
[----:B---3--:R-:W-:Y:S02]  /*0160*/  IMAD.WIDE R2, R0, 0x4, R2 ;  /* 0x0000000400027825 */ /* 0x008fe400078e0202 */
[----:B------:R-:W3:Y:S04]  /*0170*/  LDG.E.EL R8, desc[UR4][R8.64] ;  /* 0x0000000408087981 */ /* 0x000ee8000c2e1900 */
[----:B------:R-:W5:Y:S01]  /*0180*/  LDG.E R14, desc[UR4][R2.64] ;  /* 0x00000004020e7981 */ /* 0x000f62000c1e1900 */
[----:B0-2---:R-:W-:-:S04]  /*0190*/  IMAD.WIDE R10, R15, 0x4, R12 ;  /* 0x000000040f0a7825 */ /* 0x005fc800078e020c */
[----:B-1----:R-:W-:Y:S02]  /*01a0*/  IMAD.WIDE R12, R15, 0x4, R4 ;  /* 0x000000040f0c7825 */ /* 0x002fe400078e0204 */
[----:B------:R-:W2:Y:S01]  /*01b0*/  LDG.E.EL R10, desc[UR4][R10.64] ;  /* 0x000000040a0a7981 */ /* 0x000ea2000c2e1900 */
[----:B----4-:R-:W-:Y:S01]  /*01c0*/  HFMA2.MMA R6, -RZ, RZ, 1.625, 0 ;  /* 0x3e800000ff067435 */ /* 0x010fe200000001ff */
[----:B------:R-:W0:Y:S02]  /*01d0*/  LDC.64 R4, c[0x0][0x240] ;  /* 0x00009000ff047b82 */ /* 0x000e240000000a00 */
[----:B------:R-:W2:Y:S01]  /*01e0*/  LDG.E.EL R13, desc[UR4][R12.64] ;  /* 0x000000040c0d7981 */ /* 0x000ea2000c2e1900 */
[----:B0-----:R-:W-:-:S04]  /*01f0*/  IMAD.WIDE R4, R0, 0x4, R4 ;  /* 0x0000000400047825 */ /* 0x001fc800078e0204 */
[----:B------:R-:W-:-:S04]  /*0200*/  FADD R16, R16, 0.0010000000474974513054 ;  /* 0x3a83126f10107421 */ /* 0x000fc80000000000 */
[----:B------:R-:W0:Y:S02]  /*0210*/  MUFU.SQRT R15, R16 ;  /* 0x00000010000f7308 */ /* 0x000e240000002000 */
[C---:B0-----:R-:W-:Y:S02]  /*0220*/  FSETP.GT.AND P0, PT, R15.reuse, 8.50705917302346158658e+37, PT ;  /* 0x7e8000000f00780b */ /* 0x041fe40003f04000 */
[----:B------:R-:W-:-:S11]  /*0230*/  FSETP.GEU.AND P1, PT, R15, 1.175494350822287508e-38, PT ;  /* 0x008000000f00780b */ /* 0x000fd60003f2e000 */
[----:B------:R-:W-:-:S04]  /*0240*/  @P0 FMUL R15, R15, 0.25 ;  /* 0x3e8000000f0f0820 */ /* 0x000fc80000400000 */
[----:B------:R-:W-:-:S06]  /*0250*/  @!P1 FMUL R15, R15, 16777216 ;  /* 0x4b8000000f0f9820 */ /* 0x000fcc0000400000 */
[----:B------:R-:W0:Y:S01]  /*0260*/  MUFU.RCP R15, R15 ;  /* 0x0000000f000f7308 */ /* 0x000e220000001000 */
[----:B------:R-:W-:Y:S01]  /*0270*/  FSEL R6, R6, 1, P0 ;  /* 0x3f80000006067808 */ /* 0x000fe20000000000 */
[----:B-----5:R-:W-:-:S04]  /*0280*/  FADD R7, R14, R7 ;  /* 0x000000070e077221 */ /* 0x020fc80000000000 */
[----:B------:R-:W-:Y:S01]  /*0290*/  @!P1 FMUL R6, R6, 16777216 ;  /* 0x4b80000006069820 */ /* 0x000fe20000400000 */
[----:B---3--:R-:W-:-:S03]  /*02a0*/  FADD R8, -R8, R7 ;  /* 0x0000000708087221 */ /* 0x008fc60000000100 */
[----:B0-----:R-:W-:-:S04]  /*02b0*/  FMUL R9, R15, R6 ;  /* 0x000000060f097220 */ /* 0x001fc80000400000 */
[----:B------:R-:W-:-:S04]  /*02c0*/  FMUL R8, R8, R9 ;  /* 0x0000000908087220 */ /* 0x000fc80000400000 */
[----:B--2---:R-:W-:-:S05]  /*02d0*/  FFMA R8, R10, R8, R13 ;  /* 0x000000080a087223 */ /* 0x004fca000000000d */
[----:B------:R-:W-:-:S04]  /*02e0*/  FSETP.GEU.AND P0, PT, R8, RZ, PT ;  /* 0x000000ff0800720b */ /* 0x000fc80003f0e000 */
[----:B------:R-:W-:Y:S01]  /*02f0*/  FSEL R9, R8, RZ, P0 ;  /* 0x000000ff08097208 */ /* 0x000fe20000000000 */
[----:B------:R-:W-:Y:S04]  /*0300*/  STG.E desc[UR4][R2.64], R7 ;  /* 0x0000000702007986 */ /* 0x000fe8000c101904 */
[----:B------:R-:W-:Y:S01]  /*0310*/  STG.E desc[UR4][R4.64], R9 ;  /* 0x0000000904007986 */ /* 0x000fe2000c101904 */
[----:B------:R-:W-:Y:S05]  /*0320*/  EXIT ;  /* 0x000000000000794d */ /* 0x000fea0003800000 */
.L_x_0:
[----:B------:R-:W-:-:S00]  /*0330*/  BRA `(.L_x_0) ;  /* 0xfffffffc00fc7947 */ /* 0x000fc0000383ffff */
[----:B------:R-:W-:-:S00]  /*0340*/  NOP ;  /* 0x0000000000007918 */ /* 0x000fc00000000000 */
        /* <DEDUP_REMOVED lines=11> */
.L_x_1:


//--------------------- .nv.global.init           --------------------------
	.section	.nv.global.init,"aw",@progbits
.nv.global.init:
	.type		_$_str,@object
	.size		_$_str,(_$_str_$_2 - _$_str)
_$_str:
        /*0000*/ 	.byte	0x5f, 0x5f, 0x43, 0x55, 0x44, 0x41, 0x5f, 0x46, 0x54, 0x5a, 0x00
	.type		_$_str_$_2,@object
	.size		_$_str_$_2,(.L_1 - _$_str_$_2)
_$_str_$_2:
        /*000b*/ 	.byte	0x5f, 0x5f, 0x43, 0x55, 0x44, 0x41, 0x5f, 0x50, 0x52, 0x45, 0x43, 0x5f, 0x53, 0x51, 0x52, 0x54
        /*001b*/ 	.byte	0x00
.L_1:


//--------------------- .nv.constant0.triton_poi_fused__native_batch_norm_legit_no_training_convolution_relu_13 --------------------------
	.section	.nv.constant0.triton_poi_fused__native_batch_norm_legit_no_training_convolution_relu_13,"a",@progbits
	.sectionflags	@""
	.align	4
.nv.constant0.triton_poi_fused__native_batch_norm_legit_no_training_convolution_relu_13:
	.zero		588
